//
// Generated by NVIDIA NVVM Compiler
//
// Compiler Build ID: CL-36424714
// Cuda compilation tools, release 13.0, V13.0.88
// Based on NVVM 20.0.0
//

.version 9.0
.target sm_100
.address_size 64

	// .globl	_Z11compute_gpuPiS_i

.visible .entry _Z11compute_gpuPiS_i(
	.param .u64 .ptr .align 1 _Z11compute_gpuPiS_i_param_0,
	.param .u64 .ptr .align 1 _Z11compute_gpuPiS_i_param_1,
	.param .u32 _Z11compute_gpuPiS_i_param_2
)
{
	.reg .pred 	%p<42>;
	.reg .b32 	%r<76>;
	.reg .b64 	%rd<28>;

	ld.param.u64 	%rd5, [_Z11compute_gpuPiS_i_param_0];
	ld.param.u64 	%rd4, [_Z11compute_gpuPiS_i_param_1];
	ld.param.u32 	%r32, [_Z11compute_gpuPiS_i_param_2];
	cvta.to.global.u64 	%rd1, %rd5;
	mov.u32 	%r33, %ntid.x;
	mov.u32 	%r34, %ctaid.x;
	mov.u32 	%r35, %tid.x;
	mad.lo.s32 	%r1, %r33, %r34, %r35;
	setp.ge.s32 	%p1, %r1, %r32;
	@%p1 bra 	$L__BB0_22;
	cvta.to.global.u64 	%rd6, %rd4;
	mul.wide.s32 	%rd7, %r1, 4;
	add.s64 	%rd2, %rd1, %rd7;
	add.s64 	%rd3, %rd6, %rd7;
	mov.b32 	%r66, 1;
	st.global.u32 	[%rd3], %r66;
	add.s32 	%r2, %r1, 1;
	setp.lt.s32 	%p2, %r1, -1;
	setp.ge.s32 	%p3, %r2, %r32;
	or.pred  	%p4, %p2, %p3;
	@%p4 bra 	$L__BB0_3;
	ld.global.u32 	%r37, [%rd2];
	mul.wide.u32 	%rd8, %r2, 4;
	add.s64 	%rd9, %rd1, %rd8;
	ld.global.u32 	%r38, [%rd9];
	setp.gt.s32 	%p5, %r37, %r38;
	selp.u32 	%r66, 1, 0, %p5;
$L__BB0_3:
	st.global.u32 	[%rd3], %r66;
	add.s32 	%r5, %r1, 2;
	setp.lt.s32 	%p6, %r1, -2;
	setp.ge.s32 	%p7, %r5, %r32;
	mov.b32 	%r67, 1;
	or.pred  	%p8, %p6, %p7;
	@%p8 bra 	$L__BB0_5;
	ld.global.u32 	%r40, [%rd2];
	mul.wide.u32 	%rd10, %r5, 4;
	add.s64 	%rd11, %rd1, %rd10;
	ld.global.u32 	%r41, [%rd11];
	setp.gt.s32 	%p9, %r40, %r41;
	selp.u32 	%r67, 1, 0, %p9;
$L__BB0_5:
	st.global.u32 	[%rd3], %r67;
	add.s32 	%r8, %r1, 3;
	setp.lt.s32 	%p10, %r1, -3;
	setp.ge.s32 	%p11, %r8, %r32;
	mov.b32 	%r68, 1;
	or.pred  	%p12, %p10, %p11;
	@%p12 bra 	$L__BB0_7;
	ld.global.u32 	%r43, [%rd2];
	mul.wide.u32 	%rd12, %r8, 4;
	add.s64 	%rd13, %rd1, %rd12;
	ld.global.u32 	%r44, [%rd13];
	setp.gt.s32 	%p13, %r43, %r44;
	selp.u32 	%r68, 1, 0, %p13;
$L__BB0_7:
	st.global.u32 	[%rd3], %r68;
	add.s32 	%r11, %r1, 4;
	setp.lt.s32 	%p14, %r1, -4;
	setp.ge.s32 	%p15, %r11, %r32;
	mov.b32 	%r69, 1;
	or.pred  	%p16, %p14, %p15;
	@%p16 bra 	$L__BB0_9;
	ld.global.u32 	%r46, [%rd2];
	mul.wide.u32 	%rd14, %r11, 4;
	add.s64 	%rd15, %rd1, %rd14;
	ld.global.u32 	%r47, [%rd15];
	setp.gt.s32 	%p17, %r46, %r47;
	selp.u32 	%r69, 1, 0, %p17;
$L__BB0_9:
	st.global.u32 	[%rd3], %r69;
	add.s32 	%r14, %r1, 5;
	setp.lt.s32 	%p18, %r1, -5;
	setp.ge.s32 	%p19, %r14, %r32;
	mov.b32 	%r70, 1;
	or.pred  	%p20, %p18, %p19;
	@%p20 bra 	$L__BB0_11;
	ld.global.u32 	%r49, [%rd2];
	mul.wide.u32 	%rd16, %r14, 4;
	add.s64 	%rd17, %rd1, %rd16;
	ld.global.u32 	%r50, [%rd17];
	setp.gt.s32 	%p21, %r49, %r50;
	selp.u32 	%r70, 1, 0, %p21;
$L__BB0_11:
	st.global.u32 	[%rd3], %r70;
	add.s32 	%r17, %r1, 6;
	setp.lt.s32 	%p22, %r1, -6;
	setp.ge.s32 	%p23, %r17, %r32;
	mov.b32 	%r71, 1;
	or.pred  	%p24, %p22, %p23;
	@%p24 bra 	$L__BB0_13;
	ld.global.u32 	%r52, [%rd2];
	mul.wide.u32 	%rd18, %r17, 4;
	add.s64 	%rd19, %rd1, %rd18;
	ld.global.u32 	%r53, [%rd19];
	setp.gt.s32 	%p25, %r52, %r53;
	selp.u32 	%r71, 1, 0, %p25;
$L__BB0_13:
	st.global.u32 	[%rd3], %r71;
	add.s32 	%r20, %r1, 7;
	setp.lt.s32 	%p26, %r1, -7;
	setp.ge.s32 	%p27, %r20, %r32;
	mov.b32 	%r72, 1;
	or.pred  	%p28, %p26, %p27;
	@%p28 bra 	$L__BB0_15;
	ld.global.u32 	%r55, [%rd2];
	mul.wide.u32 	%rd20, %r20, 4;
	add.s64 	%rd21, %rd1, %rd20;
	ld.global.u32 	%r56, [%rd21];
	setp.gt.s32 	%p29, %r55, %r56;
	selp.u32 	%r72, 1, 0, %p29;
$L__BB0_15:
	st.global.u32 	[%rd3], %r72;
	add.s32 	%r23, %r1, 8;
	setp.lt.s32 	%p30, %r1, -8;
	setp.ge.s32 	%p31, %r23, %r32;
	mov.b32 	%r73, 1;
	or.pred  	%p32, %p30, %p31;
	@%p32 bra 	$L__BB0_17;
	ld.global.u32 	%r58, [%rd2];
	mul.wide.u32 	%rd22, %r23, 4;
	add.s64 	%rd23, %rd1, %rd22;
	ld.global.u32 	%r59, [%rd23];
	setp.gt.s32 	%p33, %r58, %r59;
	selp.u32 	%r73, 1, 0, %p33;
$L__BB0_17:
	st.global.u32 	[%rd3], %r73;
	add.s32 	%r26, %r1, 9;
	setp.lt.s32 	%p34, %r1, -9;
	setp.ge.s32 	%p35, %r26, %r32;
	mov.b32 	%r74, 1;
	or.pred  	%p36, %p34, %p35;
	@%p36 bra 	$L__BB0_19;
	ld.global.u32 	%r61, [%rd2];
	mul.wide.u32 	%rd24, %r26, 4;
	add.s64 	%rd25, %rd1, %rd24;
	ld.global.u32 	%r62, [%rd25];
	setp.gt.s32 	%p37, %r61, %r62;
	selp.u32 	%r74, 1, 0, %p37;
$L__BB0_19:
	st.global.u32 	[%rd3], %r74;
	add.s32 	%r29, %r1, 10;
	setp.lt.s32 	%p38, %r1, -10;
	setp.ge.s32 	%p39, %r29, %r32;
	mov.b32 	%r75, 1;
	or.pred  	%p40, %p38, %p39;
	@%p40 bra 	$L__BB0_21;
	ld.global.u32 	%r64, [%rd2];
	mul.wide.u32 	%rd26, %r29, 4;
	add.s64 	%rd27, %rd1, %rd26;
	ld.global.u32 	%r65, [%rd27];
	setp.gt.s32 	%p41, %r64, %r65;
	selp.u32 	%r75, 1, 0, %p41;
$L__BB0_21:
	st.global.u32 	[%rd3], %r75;
$L__BB0_22:
	ret;

}


// ===== COMPILED SASS (sm_100) =====

	.target	sm_100

	.elftype	@"ET_EXEC"


//--------------------- .note.nv.tkinfo           --------------------------
	.section	.note.nv.tkinfo,"",@"SHT_NOTE"
	.sectionflags	@"SHF_NOTE_NV_TKINFO"
	.tkinfo
        /*0018*/ 	.word	0x00000002
        /*0030*/ 	.string	""
        /*0030*/ 	.string	"ptxas"
        /*0030*/ 	.string	"Cuda compilation tools, release 13.0, V13.0.88"
        /*0030*/ 	.string	"Build cuda_13.0.r13.0/compiler.36424714_0"
        /*0030*/ 	.string	"-arch sm_100 -m 64 "



//--------------------- .note.nv.cuinfo           --------------------------
	.section	.note.nv.cuinfo,"",@"SHT_NOTE"
	.sectionflags	@"SHF_NOTE_NV_CUINFO"
        /*0018*/ 	.short	0x0002
        /*001a*/ 	.short	0x0064
        /*001c*/ 	.short	0x0082
	.zero		2


//--------------------- .nv.info                  --------------------------
	.section	.nv.info,"",@"SHT_CUDA_INFO"
	.align	4


	//----- nvinfo : EIATTR_REGCOUNT
	.align		4
        /*0000*/ 	.byte	0x04, 0x2f
        /*0002*/ 	.short	(.L_1 - .L_0)
	.align		4
.L_0:
        /*0004*/ 	.word	index@(_Z11compute_gpuPiS_i)
        /*0008*/ 	.word	0x00000014


	//----- nvinfo : EIATTR_FRAME_SIZE
	.align		4
.L_1:
        /*000c*/ 	.byte	0x04, 0x11
        /*000e*/ 	.short	(.L_3 - .L_2)
	.align		4
.L_2:
        /*0010*/ 	.word	index@(_Z11compute_gpuPiS_i)
        /*0014*/ 	.word	0x00000000


	//----- nvinfo : EIATTR_MIN_STACK_SIZE
	.align		4
.L_3:
        /*0018*/ 	.byte	0x04, 0x12
        /*001a*/ 	.short	(.L_5 - .L_4)
	.align		4
.L_4:
        /*001c*/ 	.word	index@(_Z11compute_gpuPiS_i)
        /*0020*/ 	.word	0x00000000
.L_5:


//--------------------- .nv.compat                --------------------------
	.section	.nv.compat,"",@"SHT_CUDA_COMPAT_INFO"
	.align	4
        /*0000*/ 	.byte	0x02, 0x09, 0x00, 0x00, 0x02, 0x02, 0x01, 0x00, 0x02, 0x05, 0x05, 0x00, 0x03, 0x07, 0x01, 0x01
        /*0010*/ 	.byte	0x02, 0x03, 0x00, 0x00, 0x02, 0x06, 0x01, 0x00, 0x04, 0x0b, 0x08, 0x00, 0x09, 0x00, 0x00, 0x00
        /*0020*/ 	.byte	0x00, 0x00, 0x00, 0x00


//--------------------- .nv.info._Z11compute_gpuPiS_i --------------------------
	.section	.nv.info._Z11compute_gpuPiS_i,"",@"SHT_CUDA_INFO"
	.sectionflags	@""
	.align	4


	//----- nvinfo : EIATTR_CUDA_API_VERSION
	.align		4
        /*0000*/ 	.byte	0x04, 0x37
        /*0002*/ 	.short	(.L_7 - .L_6)
.L_6:
        /*0004*/ 	.word	0x00000082


	//----- nvinfo : EIATTR_KPARAM_INFO
	.align		4
.L_7:
        /*0008*/ 	.byte	0x04, 0x17
        /*000a*/ 	.short	(.L_9 - .L_8)
.L_8:
        /*000c*/ 	.word	0x00000000
        /*0010*/ 	.short	0x0002
        /*0012*/ 	.short	0x0010
        /*0014*/ 	.byte	0x00, 0xf0, 0x11, 0x00


	//----- nvinfo : EIATTR_KPARAM_INFO
	.align		4
.L_9:
        /*0018*/ 	.byte	0x04, 0x17
        /*001a*/ 	.short	(.L_11 - .L_10)
.L_10:
        /*001c*/ 	.word	0x00000000
        /*0020*/ 	.short	0x0001
        /*0022*/ 	.short	0x0008
        /*0024*/ 	.byte	0x00, 0xf5, 0x21, 0x00


	//----- nvinfo : EIATTR_KPARAM_INFO
	.align		4
.L_11:
        /*0028*/ 	.byte	0x04, 0x17
        /*002a*/ 	.short	(.L_13 - .L_12)
.L_12:
        /*002c*/ 	.word	0x00000000
        /*0030*/ 	.short	0x0000
        /*0032*/ 	.short	0x0000
        /*0034*/ 	.byte	0x00, 0xf5, 0x21, 0x00


	//----- nvinfo : EIATTR_SPARSE_MMA_MASK
	.align		4
.L_13:
        /*0038*/ 	.byte	0x03, 0x50
        /*003a*/ 	.short	0x0000


	//----- nvinfo : EIATTR_MAXREG_COUNT
	.align		4
        /*003c*/ 	.byte	0x03, 0x1b
        /*003e*/ 	.short	0x00ff


	//----- nvinfo : EIATTR_MERCURY_ISA_VERSION
	.align		4
        /*0040*/ 	.byte	0x03, 0x5f
        /*0042*/ 	.short	0x0101


	//----- nvinfo : EIATTR_VRC_CTA_INIT_COUNT
	.align		4
        /*0044*/ 	.byte	0x02, 0x4a
	.zero		1
	.zero		1


	//----- nvinfo : EIATTR_EXIT_INSTR_OFFSETS
	.align		4
        /*0048*/ 	.byte	0x04, 0x1c
        /*004a*/ 	.short	(.L_15 - .L_14)


	//   ....[0]....
.L_14:
        /*004c*/ 	.word	0x00000070


	//   ....[1]....
        /*0050*/ 	.word	0x00000760


	//----- nvinfo : EIATTR_CRS_STACK_SIZE
	.align		4
.L_15:
        /*0054*/ 	.byte	0x04, 0x1e
        /*0056*/ 	.short	(.L_17 - .L_16)
.L_16:
        /*0058*/ 	.word	0x00000000


	//----- nvinfo : EIATTR_CBANK_PARAM_SIZE
	.align		4
.L_17:
        /*005c*/ 	.byte	0x03, 0x19
        /*005e*/ 	.short	0x0014


	//----- nvinfo : EIATTR_PARAM_CBANK
	.align		4
        /*0060*/ 	.byte	0x04, 0x0a
        /*0062*/ 	.short	(.L_19 - .L_18)
	.align		4
.L_18:
        /*0064*/ 	.word	index@(.nv.constant0._Z11compute_gpuPiS_i)
        /*0068*/ 	.short	0x0380
        /*006a*/ 	.short	0x0014


	//----- nvinfo : EIATTR_SW_WAR
	.align		4
.L_19:
        /*006c*/ 	.byte	0x04, 0x36
        /*006e*/ 	.short	(.L_21 - .L_20)
.L_20:
        /*0070*/ 	.word	0x00000008
.L_21:


//--------------------- .nv.callgraph             --------------------------
	.section	.nv.callgraph,"",@"SHT_CUDA_CALLGRAPH"
	.align	4
	.sectionentsize	8
	.align		4
        /*0000*/ 	.word	0x00000000
	.align		4
        /*0004*/ 	.word	0xffffffff
	.align		4
        /*0008*/ 	.word	0x00000000
	.align		4
        /*000c*/ 	.word	0xfffffffe
	.align		4
        /*0010*/ 	.word	0x00000000
	.align		4
        /*0014*/ 	.word	0xfffffffd
	.align		4
        /*0018*/ 	.word	0x00000000
	.align		4
        /*001c*/ 	.word	0xfffffffc


//--------------------- .text._Z11compute_gpuPiS_i --------------------------
	.section	.text._Z11compute_gpuPiS_i,"ax",@progbits
	.align	128
        .global         _Z11compute_gpuPiS_i
        .type           _Z11compute_gpuPiS_i,@function
        .size           _Z11compute_gpuPiS_i,(.L_x_3 - _Z11compute_gpuPiS_i)
        .other          _Z11compute_gpuPiS_i,@"STO_CUDA_ENTRY STV_DEFAULT"
_Z11compute_gpuPiS_i:
.text._Z11compute_gpuPiS_i:
[----:B------:R-:W-:Y:S01]  /*0000*/  LDC R1, c[0x0][0x37c] ;  /* 0x0000df00ff017b82 */ /* 0x000fe20000000800 */
[----:B------:R-:W0:Y:S01]  /*0010*/  S2R R9, SR_CTAID.X ;  /* 0x0000000000097919 */ /* 0x000e220000002500 */
[----:B------:R-:W0:Y:S01]  /*0020*/  LDCU UR4, c[0x0][0x360] ;  /* 0x00006c00ff0477ac */ /* 0x000e220008000800 */
[----:B------:R-:W0:Y:S01]  /*0030*/  S2R R0, SR_TID.X ;  /* 0x0000000000007919 */ /* 0x000e220000002100 */
[----:B------:R-:W1:Y:S01]  /*0040*/  LDCU UR6, c[0x0][0x390] ;  /* 0x00007200ff0677ac */ /* 0x000e620008000800 */
[----:B0-----:R-:W-:-:S05]  /*0050*/  IMAD R9, R9, UR4, R0 ;  /* 0x0000000409097c24 */ /* 0x001fca000f8e0200 */
[----:B-1----:R-:W-:-:S13]  /*0060*/  ISETP.GE.AND P0, PT, R9, UR6, PT ;  /* 0x0000000609007c0c */ /* 0x002fda000bf06270 */
[----:B------:R-:W-:Y:S05]  /*0070*/  @P0 EXIT ;  /* 0x000000000000094d */ /* 0x000fea0003800000 */
[----:B------:R-:W0:Y:S01]  /*0080*/  LDC.64 R4, c[0x0][0x388] ;  /* 0x0000e200ff047b82 */ /* 0x000e220000000a00 */
[----:B------:R-:W-:Y:S01]  /*0090*/  VIADD R11, R9, 0x1 ;  /* 0x00000001090b7836 */ /* 0x000fe20000000000 */
[----:B------:R-:W1:Y:S01]  /*00a0*/  LDCU.64 UR4, c[0x0][0x358] ;  /* 0x00006b00ff0477ac */ /* 0x000e620008000a00 */
[----:B------:R-:W-:-:S03]  /*00b0*/  IMAD.MOV.U32 R17, RZ, RZ, 0x1 ;  /* 0x00000001ff117424 */ /* 0x000fc600078e00ff */
[----:B------:R-:W-:Y:S02]  /*00c0*/  ISETP.GE.AND P1, PT, R11, UR6, PT ;  /* 0x000000060b007c0c */ /* 0x000fe4000bf26270 */
[----:B------:R-:W2:Y:S02]  /*00d0*/  LDC.64 R6, c[0x0][0x380] ;  /* 0x0000e000ff067b82 */ /* 0x000ea40000000a00 */
[C---:B------:R-:W-:Y:S01]  /*00e0*/  ISETP.LT.OR P1, PT, R9.reuse, -0x1, P1 ;  /* 0xffffffff0900780c */ /* 0x040fe20000f21670 */
[----:B0-----:R-:W-:-:S05]  /*00f0*/  IMAD.WIDE R4, R9, 0x4, R4 ;  /* 0x0000000409047825 */ /* 0x001fca00078e0204 */
[----:B-1----:R0:W-:Y:S07]  /*0100*/  STG.E desc[UR4][R4.64], R17 ;  /* 0x0000001104007986 */ /* 0x0021ee000c101904 */
[----:B--2---:R-:W-:-:S04]  /*0110*/  @!P1 IMAD.WIDE.U32 R10, R11, 0x4, R6 ;  /* 0x000000040b0a9825 */ /* 0x004fc800078e0006 */
[C---:B------:R-:W-:Y:S02]  /*0120*/  IMAD.WIDE R2, R9.reuse, 0x4, R6 ;  /* 0x0000000409027825 */ /* 0x040fe400078e0206 */
[----:B------:R-:W2:Y:S04]  /*0130*/  @!P1 LDG.E R11, desc[UR4][R10.64] ;  /* 0x000000040a0b9981 */ /* 0x000ea8000c1e1900 */
[----:B------:R-:W2:Y:S01]  /*0140*/  @!P1 LDG.E R0, desc[UR4][R2.64] ;  /* 0x0000000402009981 */ /* 0x000ea2000c1e1900 */
[----:B------:R-:W-:-:S05]  /*0150*/  VIADD R13, R9, 0x2 ;  /* 0x00000002090d7836 */ /* 0x000fca0000000000 */
[----:B------:R-:W-:-:S04]  /*0160*/  ISETP.GE.AND P0, PT, R13, UR6, PT ;  /* 0x000000060d007c0c */ /* 0x000fc8000bf06270 */
[----:B------:R-:W-:Y:S01]  /*0170*/  ISETP.LT.OR P0, PT, R9, -0x2, P0 ;  /* 0xfffffffe0900780c */ /* 0x000fe20000701670 */
[----:B------:R-:W-:-:S12]  /*0180*/  IMAD.MOV.U32 R15, RZ, RZ, 0x1 ;  /* 0x00000001ff0f7424 */ /* 0x000fd800078e00ff */
[----:B------:R-:W-:Y:S01]  /*0190*/  @!P0 IMAD.WIDE.U32 R12, R13, 0x4, R6 ;  /* 0x000000040d0c8825 */ /* 0x000fe200078e0006 */
[----:B--2---:R-:W-:-:S04]  /*01a0*/  @!P1 ISETP.GT.AND P2, PT, R0, R11, PT ;  /* 0x0000000b0000920c */ /* 0x004fc80003f44270 */
[----:B------:R-:W-:-:S05]  /*01b0*/  @!P1 SEL R15, RZ, 0x1, !P2 ;  /* 0x00000001ff0f9807 */ /* 0x000fca0005000000 */
[----:B------:R1:W-:Y:S04]  /*01c0*/  STG.E desc[UR4][R4.64], R15 ;  /* 0x0000000f04007986 */ /* 0x0003e8000c101904 */
[----:B------:R-:W2:Y:S04]  /*01d0*/  @!P0 LDG.E R13, desc[UR4][R12.64] ;  /* 0x000000040c0d8981 */ /* 0x000ea8000c1e1900 */
[----:B------:R-:W2:Y:S01]  /*01e0*/  @!P0 LDG.E R0, desc[UR4][R2.64] ;  /* 0x0000000402008981 */ /* 0x000ea2000c1e1900 */
[----:B------:R-:W-:-:S05]  /*01f0*/  VIADD R11, R9, 0x3 ;  /* 0x00000003090b7836 */ /* 0x000fca0000000000 */
[----:B------:R-:W-:-:S04]  /*0200*/  ISETP.GE.AND P1, PT, R11, UR6, PT ;  /* 0x000000060b007c0c */ /* 0x000fc8000bf26270 */
[----:B------:R-:W-:Y:S01]  /*0210*/  ISETP.LT.OR P1, PT, R9, -0x3, P1 ;  /* 0xfffffffd0900780c */ /* 0x000fe20000f21670 */
[----:B0-----:R-:W-:-:S12]  /*0220*/  IMAD.MOV.U32 R17, RZ, RZ, 0x1 ;  /* 0x00000001ff117424 */ /* 0x001fd800078e00ff */
        /* <DEDUP_REMOVED lines=9> */
[----:B-1----:R-:W-:-:S12]  /*02c0*/  IMAD.MOV.U32 R15, RZ, RZ, 0x1 ;  /* 0x00000001ff0f7424 */ /* 0x002fd800078e00ff */
        /* <DEDUP_REMOVED lines=56> */
[----:B------:R-:W-:Y:S02]  /*0650*/  IMAD.MOV.U32 R13, RZ, RZ, 0x1 ;  /* 0x00000001ff0d7424 */ /* 0x000fe400078e00ff */
[----:B-1----:R-:W-:-:S05]  /*0660*/  VIADD R15, R9, 0xa ;  /* 0x0000000a090f7836 */ /* 0x002fca0000000000 */
[----:B------:R-:W-:-:S04]  /*0670*/  ISETP.GE.AND P0, PT, R15, UR6, PT ;  /* 0x000000060f007c0c */ /* 0x000fc8000bf06270 */
[----:B------:R-:W-:Y:S01]  /*0680*/  ISETP.LT.OR P0, PT, R9, -0xa, P0 ;  /* 0xfffffff60900780c */ /* 0x000fe20000701670 */
[----:B------:R-:W-:Y:S01]  /*0690*/  BSSY.RECONVERGENT B0, `(.L_x_0) ;  /* 0x000000b000007945 */ /* 0x000fe20003800200 */
[----:B------:R-:W-:Y:S01]  /*06a0*/  IMAD.MOV.U32 R9, RZ, RZ, 0x1 ;  /* 0x00000001ff097424 */ /* 0x000fe200078e00ff */
[----:B--2---:R-:W-:-:S04]  /*06b0*/  @!P1 ISETP.GT.AND P2, PT, R0, R11, PT ;  /* 0x0000000b0000920c */ /* 0x004fc80003f44270 */
[----:B------:R-:W-:-:S05]  /*06c0*/  @!P1 SEL R13, RZ, 0x1, !P2 ;  /* 0x00000001ff0d9807 */ /* 0x000fca0005000000 */
[----:B------:R0:W-:Y:S01]  /*06d0*/  STG.E desc[UR4][R4.64], R13 ;  /* 0x0000000d04007986 */ /* 0x0001e2000c101904 */
[----:B------:R-:W-:Y:S05]  /*06e0*/  @P0 BRA `(.L_x_1) ;  /* 0x0000000000140947 */ /* 0x000fea0003800000 */
[----:B------:R-:W-:Y:S01]  /*06f0*/  IMAD.WIDE.U32 R6, R15, 0x4, R6 ;  /* 0x000000040f067825 */ /* 0x000fe200078e0006 */
[----:B------:R-:W2:Y:S05]  /*0700*/  LDG.E R2, desc[UR4][R2.64] ;  /* 0x0000000402027981 */ /* 0x000eaa000c1e1900 */
[----:B------:R-:W2:Y:S02]  /*0710*/  LDG.E R7, desc[UR4][R6.64] ;  /* 0x0000000406077981 */ /* 0x000ea4000c1e1900 */
[----:B--2---:R-:W-:-:S04]  /*0720*/  ISETP.GT.AND P0, PT, R2, R7, PT ;  /* 0x000000070200720c */ /* 0x004fc80003f04270 */
[----:B------:R-:W-:-:S09]  /*0730*/  SEL R9, RZ, 0x1, !P0 ;  /* 0x00000001ff097807 */ /* 0x000fd20004000000 */
.L_x_1:
[----:B------:R-:W-:Y:S05]  /*0740*/  BSYNC.RECONVERGENT B0 ;  /* 0x0000000000007941 */ /* 0x000fea0003800200 */
.L_x_0:
[----:B------:R-:W-:Y:S01]  /*0750*/  STG.E desc[UR4][R4.64], R9 ;  /* 0x0000000904007986 */ /* 0x000fe2000c101904 */
[----:B------:R-:W-:Y:S05]  /*0760*/  EXIT ;  /* 0x000000000000794d */ /* 0x000fea0003800000 */
.L_x_2:
[----:B------:R-:W-:-:S00]  /*0770*/  BRA `(.L_x_2) ;  /* 0xfffffffc00fc7947 */ /* 0x000fc0000383ffff */
[----:B------:R-:W-:-:S00]  /*0780*/  NOP ;  /* 0x0000000000007918 */ /* 0x000fc00000000000 */
[----:B------:R-:W-:-:S00]  /*0790*/  NOP ;  /* 0x0000000000007918 */ /* 0x000fc00000000000 */
[----:B------:R-:W-:-:S00]  /*07a0*/  NOP ;  /* 0x0000000000007918 */ /* 0x000fc00000000000 */
[----:B------:R-:W-:-:S00]  /*07b0*/  NOP ;  /* 0x0000000000007918 */ /* 0x000fc00000000000 */
[----:B------:R-:W-:-:S00]  /*07c0*/  NOP ;  /* 0x0000000000007918 */ /* 0x000fc00000000000 */
[----:B------:R-:W-:-:S00]  /*07d0*/  NOP ;  /* 0x0000000000007918 */ /* 0x000fc00000000000 */
[----:B------:R-:W-:-:S00]  /*07e0*/  NOP ;  /* 0x0000000000007918 */ /* 0x000fc00000000000 */
[----:B------:R-:W-:-:S00]  /*07f0*/  NOP ;  /* 0x0000000000007918 */ /* 0x000fc00000000000 */
.L_x_3:


//--------------------- .nv.shared.reserved.0     --------------------------
	.section	.nv.shared.reserved.0,"aw",@nobits
	.weak		__nv_reservedSMEM_offset_0_alias
	.size		__nv_reservedSMEM_offset_0_alias, 0, 64
	.other		__nv_reservedSMEM_offset_0_alias,@"STO_CUDA_RESERVED_SHARED STV_DEFAULT"
__nv_reservedSMEM_offset_0_alias:
	.zero		0
	.zero		64


//--------------------- .nv.constant0._Z11compute_gpuPiS_i --------------------------
	.section	.nv.constant0._Z11compute_gpuPiS_i,"a",@progbits
	.sectionflags	@""
	.align	4
.nv.constant0._Z11compute_gpuPiS_i:
	.zero		916


//--------------------- SYMBOLS --------------------------

	.type		.nv.reservedSmem.offset0,@object
	.size		.nv.reservedSmem.offset0,0x4
